//
// Generated by NVIDIA NVVM Compiler
//
// Compiler Build ID: CL-36424714
// Cuda compilation tools, release 13.0, V13.0.88
// Based on NVVM 20.0.0
//

.version 9.0
.target sm_100
.address_size 64

	// .globl	_Z24matrixMulWithCacheTilingPiS_S_i
// _ZZ24matrixMulWithCacheTilingPiS_S_iE3s_a has been demoted
// _ZZ24matrixMulWithCacheTilingPiS_S_iE3s_b has been demoted

.visible .entry _Z24matrixMulWithCacheTilingPiS_S_i(
	.param .u64 .ptr .align 1 _Z24matrixMulWithCacheTilingPiS_S_i_param_0,
	.param .u64 .ptr .align 1 _Z24matrixMulWithCacheTilingPiS_S_i_param_1,
	.param .u64 .ptr .align 1 _Z24matrixMulWithCacheTilingPiS_S_i_param_2,
	.param .u32 _Z24matrixMulWithCacheTilingPiS_S_i_param_3
)
{
	.reg .pred 	%p<11>;
	.reg .b32 	%r<164>;
	.reg .b64 	%rd<13>;
	// demoted variable
	.shared .align 4 .b8 _ZZ24matrixMulWithCacheTilingPiS_S_iE3s_a[4096];
	// demoted variable
	.shared .align 4 .b8 _ZZ24matrixMulWithCacheTilingPiS_S_iE3s_b[4096];
	ld.param.u64 	%rd3, [_Z24matrixMulWithCacheTilingPiS_S_i_param_0];
	ld.param.u64 	%rd4, [_Z24matrixMulWithCacheTilingPiS_S_i_param_1];
	ld.param.u64 	%rd5, [_Z24matrixMulWithCacheTilingPiS_S_i_param_2];
	ld.param.u32 	%r44, [_Z24matrixMulWithCacheTilingPiS_S_i_param_3];
	mov.u32 	%r46, %ctaid.y;
	mov.u32 	%r47, %ntid.y;
	mov.u32 	%r1, %tid.y;
	mad.lo.s32 	%r2, %r46, %r47, %r1;
	mov.u32 	%r48, %ctaid.x;
	mov.u32 	%r3, %ntid.x;
	mov.u32 	%r4, %tid.x;
	mad.lo.s32 	%r5, %r48, %r3, %r4;
	setp.lt.s32 	%p1, %r44, 1;
	mov.b32 	%r162, 0;
	@%p1 bra 	$L__BB0_14;
	mad.lo.s32 	%r6, %r44, %r2, %r4;
	mul.lo.s32 	%r7, %r1, %r3;
	add.s32 	%r50, %r7, %r4;
	shl.b32 	%r51, %r50, 2;
	mov.u32 	%r52, _ZZ24matrixMulWithCacheTilingPiS_S_iE3s_a;
	add.s32 	%r8, %r52, %r51;
	mov.u32 	%r53, _ZZ24matrixMulWithCacheTilingPiS_S_iE3s_b;
	add.s32 	%r9, %r53, %r51;
	and.b32  	%r10, %r3, 7;
	and.b32  	%r11, %r3, 2040;
	and.b32  	%r54, %r3, -8;
	neg.s32 	%r12, %r54;
	shl.b32 	%r55, %r4, 2;
	add.s32 	%r13, %r53, %r55;
	shl.b32 	%r14, %r3, 5;
	shl.b32 	%r56, %r7, 2;
	add.s32 	%r57, %r56, %r52;
	add.s32 	%r15, %r57, 16;
	shl.b32 	%r16, %r3, 2;
	cvta.to.global.u64 	%rd1, %rd3;
	cvta.to.global.u64 	%rd2, %rd4;
	mov.b32 	%r147, 0;
	mov.u32 	%r162, %r147;
$L__BB0_2:
	setp.lt.u32 	%p2, %r3, 8;
	add.s32 	%r60, %r6, %r147;
	mul.wide.u32 	%rd6, %r60, 4;
	add.s64 	%rd7, %rd1, %rd6;
	ld.global.u32 	%r61, [%rd7];
	st.shared.u32 	[%r8], %r61;
	add.s32 	%r62, %r147, %r1;
	mad.lo.s32 	%r63, %r62, %r44, %r5;
	mul.wide.u32 	%rd8, %r63, 4;
	add.s64 	%rd9, %rd2, %rd8;
	ld.global.u32 	%r64, [%rd9];
	st.shared.u32 	[%r9], %r64;
	bar.sync 	0;
	mov.b32 	%r157, 0;
	@%p2 bra 	$L__BB0_5;
	mov.u32 	%r149, %r15;
	mov.u32 	%r150, %r13;
	mov.u32 	%r151, %r12;
$L__BB0_4:
	.pragma "nounroll";
	ld.shared.u32 	%r65, [%r149+-16];
	ld.shared.u32 	%r66, [%r150];
	mad.lo.s32 	%r67, %r66, %r65, %r162;
	ld.shared.u32 	%r68, [%r149+-12];
	add.s32 	%r69, %r150, %r16;
	ld.shared.u32 	%r70, [%r69];
	mad.lo.s32 	%r71, %r70, %r68, %r67;
	ld.shared.u32 	%r72, [%r149+-8];
	add.s32 	%r73, %r69, %r16;
	ld.shared.u32 	%r74, [%r73];
	mad.lo.s32 	%r75, %r74, %r72, %r71;
	ld.shared.u32 	%r76, [%r149+-4];
	add.s32 	%r77, %r73, %r16;
	ld.shared.u32 	%r78, [%r77];
	mad.lo.s32 	%r79, %r78, %r76, %r75;
	ld.shared.u32 	%r80, [%r149];
	add.s32 	%r81, %r77, %r16;
	ld.shared.u32 	%r82, [%r81];
	mad.lo.s32 	%r83, %r82, %r80, %r79;
	ld.shared.u32 	%r84, [%r149+4];
	add.s32 	%r85, %r81, %r16;
	ld.shared.u32 	%r86, [%r85];
	mad.lo.s32 	%r87, %r86, %r84, %r83;
	ld.shared.u32 	%r88, [%r149+8];
	add.s32 	%r89, %r85, %r16;
	ld.shared.u32 	%r90, [%r89];
	mad.lo.s32 	%r91, %r90, %r88, %r87;
	ld.shared.u32 	%r92, [%r149+12];
	add.s32 	%r93, %r89, %r16;
	ld.shared.u32 	%r94, [%r93];
	mad.lo.s32 	%r162, %r94, %r92, %r91;
	add.s32 	%r151, %r151, 8;
	add.s32 	%r150, %r150, %r14;
	add.s32 	%r149, %r149, 32;
	setp.ne.s32 	%p3, %r151, 0;
	mov.u32 	%r157, %r11;
	@%p3 bra 	$L__BB0_4;
$L__BB0_5:
	setp.eq.s32 	%p4, %r10, 0;
	@%p4 bra 	$L__BB0_13;
	add.s32 	%r96, %r10, -1;
	setp.lt.u32 	%p5, %r96, 3;
	@%p5 bra 	$L__BB0_8;
	add.s32 	%r97, %r157, %r7;
	shl.b32 	%r98, %r97, 2;
	mov.u32 	%r99, _ZZ24matrixMulWithCacheTilingPiS_S_iE3s_a;
	add.s32 	%r100, %r99, %r98;
	ld.shared.u32 	%r101, [%r100];
	mad.lo.s32 	%r102, %r157, %r3, %r4;
	shl.b32 	%r103, %r102, 2;
	mov.u32 	%r104, _ZZ24matrixMulWithCacheTilingPiS_S_iE3s_b;
	add.s32 	%r105, %r104, %r103;
	ld.shared.u32 	%r106, [%r105];
	mad.lo.s32 	%r107, %r106, %r101, %r162;
	ld.shared.u32 	%r108, [%r100+4];
	add.s32 	%r109, %r105, %r16;
	ld.shared.u32 	%r110, [%r109];
	mad.lo.s32 	%r111, %r110, %r108, %r107;
	ld.shared.u32 	%r112, [%r100+8];
	add.s32 	%r113, %r109, %r16;
	ld.shared.u32 	%r114, [%r113];
	mad.lo.s32 	%r115, %r114, %r112, %r111;
	ld.shared.u32 	%r116, [%r100+12];
	add.s32 	%r117, %r113, %r16;
	ld.shared.u32 	%r118, [%r117];
	mad.lo.s32 	%r162, %r118, %r116, %r115;
	add.s32 	%r157, %r157, 4;
$L__BB0_8:
	and.b32  	%r120, %r3, 3;
	setp.eq.s32 	%p6, %r120, 0;
	@%p6 bra 	$L__BB0_13;
	setp.eq.s32 	%p7, %r120, 1;
	@%p7 bra 	$L__BB0_11;
	add.s32 	%r121, %r157, %r7;
	shl.b32 	%r122, %r121, 2;
	mov.u32 	%r123, _ZZ24matrixMulWithCacheTilingPiS_S_iE3s_a;
	add.s32 	%r124, %r123, %r122;
	ld.shared.u32 	%r125, [%r124];
	mad.lo.s32 	%r126, %r157, %r3, %r4;
	shl.b32 	%r127, %r126, 2;
	mov.u32 	%r128, _ZZ24matrixMulWithCacheTilingPiS_S_iE3s_b;
	add.s32 	%r129, %r128, %r127;
	ld.shared.u32 	%r130, [%r129];
	mad.lo.s32 	%r131, %r130, %r125, %r162;
	ld.shared.u32 	%r132, [%r124+4];
	add.s32 	%r133, %r129, %r16;
	ld.shared.u32 	%r134, [%r133];
	mad.lo.s32 	%r162, %r134, %r132, %r131;
	add.s32 	%r157, %r157, 2;
$L__BB0_11:
	and.b32  	%r135, %r3, 1;
	setp.eq.b32 	%p8, %r135, 1;
	not.pred 	%p9, %p8;
	@%p9 bra 	$L__BB0_13;
	add.s32 	%r136, %r157, %r7;
	shl.b32 	%r137, %r136, 2;
	mov.u32 	%r138, _ZZ24matrixMulWithCacheTilingPiS_S_iE3s_a;
	add.s32 	%r139, %r138, %r137;
	ld.shared.u32 	%r140, [%r139];
	mad.lo.s32 	%r141, %r157, %r3, %r4;
	shl.b32 	%r142, %r141, 2;
	mov.u32 	%r143, _ZZ24matrixMulWithCacheTilingPiS_S_iE3s_b;
	add.s32 	%r144, %r143, %r142;
	ld.shared.u32 	%r145, [%r144];
	mad.lo.s32 	%r162, %r145, %r140, %r162;
$L__BB0_13:
	bar.sync 	0;
	add.s32 	%r147, %r147, %r3;
	setp.lt.s32 	%p10, %r147, %r44;
	@%p10 bra 	$L__BB0_2;
$L__BB0_14:
	cvta.to.global.u64 	%rd10, %rd5;
	mad.lo.s32 	%r146, %r44, %r2, %r5;
	mul.wide.s32 	%rd11, %r146, 4;
	add.s64 	%rd12, %rd10, %rd11;
	st.global.u32 	[%rd12], %r162;
	ret;

}


// ===== COMPILED SASS (sm_100) =====

	.target	sm_100

	.elftype	@"ET_EXEC"


//--------------------- .note.nv.tkinfo           --------------------------
	.section	.note.nv.tkinfo,"",@"SHT_NOTE"
	.sectionflags	@"SHF_NOTE_NV_TKINFO"
	.tkinfo
        /*0018*/ 	.word	0x00000002
        /*0030*/ 	.string	""
        /*0030*/ 	.string	"ptxas"
        /*0030*/ 	.string	"Cuda compilation tools, release 13.0, V13.0.88"
        /*0030*/ 	.string	"Build cuda_13.0.r13.0/compiler.36424714_0"
        /*0030*/ 	.string	"-arch sm_100 -m 64 "



//--------------------- .note.nv.cuinfo           --------------------------
	.section	.note.nv.cuinfo,"",@"SHT_NOTE"
	.sectionflags	@"SHF_NOTE_NV_CUINFO"
        /*0018*/ 	.short	0x0002
        /*001a*/ 	.short	0x0064
        /*001c*/ 	.short	0x0082
	.zero		2


//--------------------- .nv.info                  --------------------------
	.section	.nv.info,"",@"SHT_CUDA_INFO"
	.align	4


	//----- nvinfo : EIATTR_REGCOUNT
	.align		4
        /*0000*/ 	.byte	0x04, 0x2f
        /*0002*/ 	.short	(.L_1 - .L_0)
	.align		4
.L_0:
        /*0004*/ 	.word	index@(_Z24matrixMulWithCacheTilingPiS_S_i)
        /*0008*/ 	.word	0x00000020


	//----- nvinfo : EIATTR_FRAME_SIZE
	.align		4
.L_1:
        /*000c*/ 	.byte	0x04, 0x11
        /*000e*/ 	.short	(.L_3 - .L_2)
	.align		4
.L_2:
        /*0010*/ 	.word	index@(_Z24matrixMulWithCacheTilingPiS_S_i)
        /*0014*/ 	.word	0x00000000


	//----- nvinfo : EIATTR_MIN_STACK_SIZE
	.align		4
.L_3:
        /*0018*/ 	.byte	0x04, 0x12
        /*001a*/ 	.short	(.L_5 - .L_4)
	.align		4
.L_4:
        /*001c*/ 	.word	index@(_Z24matrixMulWithCacheTilingPiS_S_i)
        /*0020*/ 	.word	0x00000000
.L_5:


//--------------------- .nv.compat                --------------------------
	.section	.nv.compat,"",@"SHT_CUDA_COMPAT_INFO"
	.align	4
        /*0000*/ 	.byte	0x02, 0x09, 0x00, 0x00, 0x02, 0x02, 0x01, 0x00, 0x02, 0x05, 0x05, 0x00, 0x03, 0x07, 0x01, 0x01
        /*0010*/ 	.byte	0x02, 0x03, 0x00, 0x00, 0x02, 0x06, 0x01, 0x00, 0x04, 0x0b, 0x08, 0x00, 0x09, 0x00, 0x00, 0x00
        /*0020*/ 	.byte	0x00, 0x00, 0x00, 0x00


//--------------------- .nv.info._Z24matrixMulWithCacheTilingPiS_S_i --------------------------
	.section	.nv.info._Z24matrixMulWithCacheTilingPiS_S_i,"",@"SHT_CUDA_INFO"
	.sectionflags	@""
	.align	4


	//----- nvinfo : EIATTR_CUDA_API_VERSION
	.align		4
        /*0000*/ 	.byte	0x04, 0x37
        /*0002*/ 	.short	(.L_7 - .L_6)
.L_6:
        /*0004*/ 	.word	0x00000082


	//----- nvinfo : EIATTR_KPARAM_INFO
	.align		4
.L_7:
        /*0008*/ 	.byte	0x04, 0x17
        /*000a*/ 	.short	(.L_9 - .L_8)
.L_8:
        /*000c*/ 	.word	0x00000000
        /*0010*/ 	.short	0x0003
        /*0012*/ 	.short	0x0018
        /*0014*/ 	.byte	0x00, 0xf0, 0x11, 0x00


	//----- nvinfo : EIATTR_KPARAM_INFO
	.align		4
.L_9:
        /*0018*/ 	.byte	0x04, 0x17
        /*001a*/ 	.short	(.L_11 - .L_10)
.L_10:
        /*001c*/ 	.word	0x00000000
        /*0020*/ 	.short	0x0002
        /*0022*/ 	.short	0x0010
        /*0024*/ 	.byte	0x00, 0xf5, 0x21, 0x00


	//----- nvinfo : EIATTR_KPARAM_INFO
	.align		4
.L_11:
        /*0028*/ 	.byte	0x04, 0x17
        /*002a*/ 	.short	(.L_13 - .L_12)
.L_12:
        /*002c*/ 	.word	0x00000000
        /*0030*/ 	.short	0x0001
        /*0032*/ 	.short	0x0008
        /*0034*/ 	.byte	0x00, 0xf5, 0x21, 0x00


	//----- nvinfo : EIATTR_KPARAM_INFO
	.align		4
.L_13:
        /*0038*/ 	.byte	0x04, 0x17
        /*003a*/ 	.short	(.L_15 - .L_14)
.L_14:
        /*003c*/ 	.word	0x00000000
        /*0040*/ 	.short	0x0000
        /*0042*/ 	.short	0x0000
        /*0044*/ 	.byte	0x00, 0xf5, 0x21, 0x00


	//----- nvinfo : EIATTR_SPARSE_MMA_MASK
	.align		4
.L_15:
        /*0048*/ 	.byte	0x03, 0x50
        /*004a*/ 	.short	0x0000


	//----- nvinfo : EIATTR_MAXREG_COUNT
	.align		4
        /*004c*/ 	.byte	0x03, 0x1b
        /*004e*/ 	.short	0x00ff


	//----- nvinfo : EIATTR_NUM_BARRIERS
	.align		4
        /*0050*/ 	.byte	0x02, 0x4c
        /*0052*/ 	.byte	0x01
	.zero		1


	//----- nvinfo : EIATTR_MERCURY_ISA_VERSION
	.align		4
        /*0054*/ 	.byte	0x03, 0x5f
        /*0056*/ 	.short	0x0101


	//----- nvinfo : EIATTR_VRC_CTA_INIT_COUNT
	.align		4
        /*0058*/ 	.byte	0x02, 0x4a
	.zero		1
	.zero		1


	//----- nvinfo : EIATTR_EXIT_INSTR_OFFSETS
	.align		4
        /*005c*/ 	.byte	0x04, 0x1c
        /*005e*/ 	.short	(.L_17 - .L_16)


	//   ....[0]....
.L_16:
        /*0060*/ 	.word	0x00000a30


	//----- nvinfo : EIATTR_CBANK_PARAM_SIZE
	.align		4
.L_17:
        /*0064*/ 	.byte	0x03, 0x19
        /*0066*/ 	.short	0x001c


	//----- nvinfo : EIATTR_PARAM_CBANK
	.align		4
        /*0068*/ 	.byte	0x04, 0x0a
        /*006a*/ 	.short	(.L_19 - .L_18)
	.align		4
.L_18:
        /*006c*/ 	.word	index@(.nv.constant0._Z24matrixMulWithCacheTilingPiS_S_i)
        /*0070*/ 	.short	0x0380
        /*0072*/ 	.short	0x001c


	//----- nvinfo : EIATTR_SW_WAR
	.align		4
.L_19:
        /*0074*/ 	.byte	0x04, 0x36
        /*0076*/ 	.short	(.L_21 - .L_20)
.L_20:
        /*0078*/ 	.word	0x00000008
.L_21:


//--------------------- .nv.callgraph             --------------------------
	.section	.nv.callgraph,"",@"SHT_CUDA_CALLGRAPH"
	.align	4
	.sectionentsize	8
	.align		4
        /*0000*/ 	.word	0x00000000
	.align		4
        /*0004*/ 	.word	0xffffffff
	.align		4
        /*0008*/ 	.word	0x00000000
	.align		4
        /*000c*/ 	.word	0xfffffffe
	.align		4
        /*0010*/ 	.word	0x00000000
	.align		4
        /*0014*/ 	.word	0xfffffffd
	.align		4
        /*0018*/ 	.word	0x00000000
	.align		4
        /*001c*/ 	.word	0xfffffffc


//--------------------- .text._Z24matrixMulWithCacheTilingPiS_S_i --------------------------
	.section	.text._Z24matrixMulWithCacheTilingPiS_S_i,"ax",@progbits
	.align	128
        .global         _Z24matrixMulWithCacheTilingPiS_S_i
        .type           _Z24matrixMulWithCacheTilingPiS_S_i,@function
        .size           _Z24matrixMulWithCacheTilingPiS_S_i,(.L_x_8 - _Z24matrixMulWithCacheTilingPiS_S_i)
        .other          _Z24matrixMulWithCacheTilingPiS_S_i,@"STO_CUDA_ENTRY STV_DEFAULT"
_Z24matrixMulWithCacheTilingPiS_S_i:
.text._Z24matrixMulWithCacheTilingPiS_S_i:
[----:B------:R-:W-:Y:S01]  /*0000*/  LDC R1, c[0x0][0x37c] ;  /* 0x0000df00ff017b82 */ /* 0x000fe20000000800 */
[----:B------:R-:W0:Y:S01]  /*0010*/  S2R R0, SR_TID.Y ;  /* 0x0000000000007919 */ /* 0x000e220000002200 */
[----:B------:R-:W1:Y:S06]  /*0020*/  LDCU UR7, c[0x0][0x398] ;  /* 0x00007300ff0777ac */ /* 0x000e6c0008000800 */
[----:B------:R-:W0:Y:S01]  /*0030*/  LDC R9, c[0x0][0x364] ;  /* 0x0000d900ff097b82 */ /* 0x000e220000000800 */
[----:B------:R-:W-:Y:S01]  /*0040*/  HFMA2 R19, -RZ, RZ, 0, 0 ;  /* 0x00000000ff137431 */ /* 0x000fe200000001ff */
[----:B------:R-:W2:Y:S01]  /*0050*/  S2R R6, SR_TID.X ;  /* 0x0000000000067919 */ /* 0x000ea20000002100 */
[----:B------:R-:W3:Y:S05]  /*0060*/  LDCU.64 UR8, c[0x0][0x358] ;  /* 0x00006b00ff0877ac */ /* 0x000eea0008000a00 */
[----:B------:R-:W0:Y:S08]  /*0070*/  S2UR UR4, SR_CTAID.Y ;  /* 0x00000000000479c3 */ /* 0x000e300000002600 */
[----:B------:R-:W2:Y:S01]  /*0080*/  S2UR UR5, SR_CTAID.X ;  /* 0x00000000000579c3 */ /* 0x000ea20000002500 */
[----:B-1----:R-:W-:-:S07]  /*0090*/  UISETP.GE.AND UP0, UPT, UR7, 0x1, UPT ;  /* 0x000000010700788c */ /* 0x002fce000bf06270 */
[----:B------:R-:W2:Y:S01]  /*00a0*/  LDC R7, c[0x0][0x360] ;  /* 0x0000d800ff077b82 */ /* 0x000ea20000000800 */
[----:B0-----:R-:W-:Y:S02]  /*00b0*/  IMAD R9, R9, UR4, R0 ;  /* 0x0000000409097c24 */ /* 0x001fe4000f8e0200 */
[----:B--2---:R-:W-:Y:S01]  /*00c0*/  IMAD R8, R7, UR5, R6 ;  /* 0x0000000507087c24 */ /* 0x004fe2000f8e0206 */
[----:B---3--:R-:W-:Y:S06]  /*00d0*/  BRA.U !UP0, `(.L_x_0) ;  /* 0x0000000908447547 */ /* 0x008fec000b800000 */
[----:B------:R-:W0:Y:S01]  /*00e0*/  S2UR UR6, SR_CgaCtaId ;  /* 0x00000000000679c3 */ /* 0x000e220000008800 */
[----:B------:R-:W-:Y:S01]  /*00f0*/  UMOV UR4, 0x400 ;  /* 0x0000040000047882 */ /* 0x000fe20000000000 */
[----:B------:R-:W-:Y:S01]  /*0100*/  IMAD R11, R0, R7, RZ ;  /* 0x00000007000b7224 */ /* 0x000fe200078e02ff */
[----:B------:R-:W-:Y:S01]  /*0110*/  UIADD3 UR5, UPT, UPT, UR4, 0x1000, URZ ;  /* 0x0000100004057890 */ /* 0x000fe2000fffe0ff */
[----:B------:R-:W-:Y:S01]  /*0120*/  LOP3.LUT R14, R7, 0xfffffff8, RZ, 0xc0, !PT ;  /* 0xfffffff8070e7812 */ /* 0x000fe200078ec0ff */
[----:B------:R-:W-:Y:S01]  /*0130*/  IMAD R10, R9, UR7, R6 ;  /* 0x00000007090a7c24 */ /* 0x000fe2000f8e0206 */
[----:B------:R-:W-:Y:S01]  /*0140*/  LOP3.LUT R21, R7, 0x7, RZ, 0xc0, !PT ;  /* 0x0000000707157812 */ /* 0x000fe200078ec0ff */
[----:B------:R-:W-:Y:S01]  /*0150*/  IMAD.MOV.U32 R13, RZ, RZ, RZ ;  /* 0x000000ffff0d7224 */ /* 0x000fe200078e00ff */
[----:B------:R-:W-:Y:S01]  /*0160*/  IADD3 R16, PT, PT, R11, R6, RZ ;  /* 0x000000060b107210 */ /* 0x000fe20007ffe0ff */
[----:B------:R-:W-:Y:S01]  /*0170*/  IMAD.MOV.U32 R19, RZ, RZ, RZ ;  /* 0x000000ffff137224 */ /* 0x000fe200078e00ff */
[----:B------:R-:W-:-:S02]  /*0180*/  LOP3.LUT R12, R7, 0x7f8, RZ, 0xc0, !PT ;  /* 0x000007f8070c7812 */ /* 0x000fc400078ec0ff */
[----:B------:R-:W-:Y:S01]  /*0190*/  IADD3 R14, PT, PT, -R14, RZ, RZ ;  /* 0x000000ff0e0e7210 */ /* 0x000fe20007ffe1ff */
[----:B0-----:R-:W-:Y:S02]  /*01a0*/  ULEA UR4, UR6, UR4, 0x18 ;  /* 0x0000000406047291 */ /* 0x001fe4000f8ec0ff */
[----:B------:R-:W-:-:S04]  /*01b0*/  ULEA UR5, UR6, UR5, 0x18 ;  /* 0x0000000506057291 */ /* 0x000fc8000f8ec0ff */
[----:B------:R-:W-:Y:S02]  /*01c0*/  LEA R17, R11, UR4, 0x2 ;  /* 0x000000040b117c11 */ /* 0x000fe4000f8e10ff */
[C---:B------:R-:W-:Y:S02]  /*01d0*/  LEA R15, R16.reuse, UR4, 0x2 ;  /* 0x00000004100f7c11 */ /* 0x040fe4000f8e10ff */
[----:B------:R-:W-:Y:S01]  /*01e0*/  LEA R16, R16, UR5, 0x2 ;  /* 0x0000000510107c11 */ /* 0x000fe2000f8e10ff */
[----:B------:R-:W-:Y:S01]  /*01f0*/  VIADD R17, R17, 0x10 ;  /* 0x0000001011117836 */ /* 0x000fe20000000000 */
[----:B------:R-:W-:-:S07]  /*0200*/  LEA R18, R6, UR5, 0x2 ;  /* 0x0000000506127c11 */ /* 0x000fce000f8e10ff */
.L_x_6:
[----:B0-----:R-:W0:Y:S01]  /*0210*/  LDC.64 R4, c[0x0][0x380] ;  /* 0x0000e000ff047b82 */ /* 0x001e220000000a00 */
[----:B------:R-:W1:Y:S01]  /*0220*/  LDCU UR7, c[0x0][0x398] ;  /* 0x00007300ff0777ac */ /* 0x000e620008000800 */
[----:B------:R-:W-:Y:S01]  /*0230*/  IADD3 R25, PT, PT, R0, R13, RZ ;  /* 0x0000000d00197210 */ /* 0x000fe20007ffe0ff */
[----:B------:R-:W-:-:S05]  /*0240*/  IMAD.IADD R23, R10, 0x1, R13 ;  /* 0x000000010a177824 */ /* 0x000fca00078e020d */
[----:B------:R-:W2:Y:S01]  /*0250*/  LDC.64 R2, c[0x0][0x388] ;  /* 0x0000e200ff027b82 */ /* 0x000ea20000000a00 */
[----:B-1----:R-:W-:Y:S02]  /*0260*/  IMAD R25, R25, UR7, R8 ;  /* 0x0000000719197c24 */ /* 0x002fe4000f8e0208 */
[----:B0-----:R-:W-:-:S06]  /*0270*/  IMAD.WIDE.U32 R4, R23, 0x4, R4 ;  /* 0x0000000417047825 */ /* 0x001fcc00078e0004 */
[----:B------:R-:W3:Y:S01]  /*0280*/  LDG.E R4, desc[UR8][R4.64] ;  /* 0x0000000804047981 */ /* 0x000ee2000c1e1900 */
[----:B--2---:R-:W-:-:S06]  /*0290*/  IMAD.WIDE.U32 R2, R25, 0x4, R2 ;  /* 0x0000000419027825 */ /* 0x004fcc00078e0002 */
[----:B------:R-:W2:Y:S01]  /*02a0*/  LDG.E R3, desc[UR8][R2.64] ;  /* 0x0000000802037981 */ /* 0x000ea2000c1e1900 */
[C---:B------:R-:W-:Y:S02]  /*02b0*/  ISETP.GE.U32.AND P1, PT, R7.reuse, 0x8, PT ;  /* 0x000000080700780c */ /* 0x040fe40003f26070 */
[----:B------:R-:W-:Y:S01]  /*02c0*/  IADD3 R13, PT, PT, R7, R13, RZ ;  /* 0x0000000d070d7210 */ /* 0x000fe20007ffe0ff */
[----:B------:R-:W-:-:S03]  /*02d0*/  IMAD.MOV.U32 R20, RZ, RZ, RZ ;  /* 0x000000ffff147224 */ /* 0x000fc600078e00ff */
[----:B------:R-:W-:Y:S01]  /*02e0*/  ISETP.GE.AND P0, PT, R13, UR7, PT ;  /* 0x000000070d007c0c */ /* 0x000fe2000bf06270 */
[----:B---3--:R0:W-:Y:S04]  /*02f0*/  STS [R15], R4 ;  /* 0x000000040f007388 */ /* 0x0081e80000000800 */
[----:B--2---:R0:W-:Y:S01]  /*0300*/  STS [R16], R3 ;  /* 0x0000000310007388 */ /* 0x0041e20000000800 */
[----:B------:R-:W-:Y:S06]  /*0310*/  BAR.SYNC.DEFER_BLOCKING 0x0 ;  /* 0x0000000000007b1d */ /* 0x000fec0000010000 */
[----:B------:R-:W-:Y:S05]  /*0320*/  @!P1 BRA `(.L_x_1) ;  /* 0x0000000000a09947 */ /* 0x000fea0003800000 */
[----:B------:R-:W-:Y:S01]  /*0330*/  MOV R2, R17 ;  /* 0x0000001100027202 */ /* 0x000fe20000000f00 */
[----:B0-----:R-:W-:Y:S01]  /*0340*/  IMAD.MOV.U32 R4, RZ, RZ, R18 ;  /* 0x000000ffff047224 */ /* 0x001fe200078e0012 */
[----:B------:R-:W-:-:S07]  /*0350*/  MOV R3, R14 ;  /* 0x0000000e00037202 */ /* 0x000fce0000000f00 */
.L_x_2:
[----:B------:R-:W-:Y:S01]  /*0360*/  LDS R20, [R2+-0x10] ;  /* 0xfffff00002147984 */ /* 0x000fe20000000800 */
[----:B------:R-:W-:Y:S01]  /*0370*/  IMAD R24, R7, 0x4, R4 ;  /* 0x0000000407187824 */ /* 0x000fe200078e0204 */
[----:B------:R-:W-:Y:S02]  /*0380*/  IADD3 R3, PT, PT, R3, 0x8, RZ ;  /* 0x0000000803037810 */ /* 0x000fe40007ffe0ff */
[----:B------:R0:W1:Y:S02]  /*0390*/  LDS R5, [R4] ;  /* 0x0000000004057984 */ /* 0x0000640000000800 */
[----:B------:R-:W-:Y:S02]  /*03a0*/  LEA R26, R7, R24, 0x2 ;  /* 0x00000018071a7211 */ /* 0x000fe400078e10ff */
[----:B------:R-:W-:Y:S01]  /*03b0*/  LDS R22, [R2+-0xc] ;  /* 0xfffff40002167984 */ /* 0x000fe20000000800 */
[----:B------:R-:W-:Y:S02]  /*03c0*/  ISETP.NE.AND P1, PT, R3, RZ, PT ;  /* 0x000000ff0300720c */ /* 0x000fe40003f25270 */
[C---:B------:R-:W-:Y:S01]  /*03d0*/  IMAD R25, R7.reuse, 0x4, R26 ;  /* 0x0000000407197824 */ /* 0x040fe200078e021a */
[----:B------:R2:W3:Y:S01]  /*03e0*/  LDS R23, [R24] ;  /* 0x0000000018177984 */ /* 0x0004e20000000800 */
[----:B0-----:R-:W-:-:S03]  /*03f0*/  LEA R4, R7, R4, 0x5 ;  /* 0x0000000407047211 */ /* 0x001fc600078e28ff */
[C---:B------:R-:W-:Y:S01]  /*0400*/  LEA R29, R7.reuse, R25, 0x2 ;  /* 0x00000019071d7211 */ /* 0x040fe200078e10ff */
[----:B------:R-:W-:Y:S04]  /*0410*/  LDS R28, [R2+-0x4] ;  /* 0xfffffc00021c7984 */ /* 0x000fe80000000800 */
[----:B------:R-:W-:Y:S01]  /*0420*/  LDS R27, [R25] ;  /* 0x00000000191b7984 */ /* 0x000fe20000000800 */
[----:B--2---:R-:W-:Y:S02]  /*0430*/  IMAD R24, R7, 0x4, R29 ;  /* 0x0000000407187824 */ /* 0x004fe400078e021d */
[----:B-1----:R-:W-:Y:S02]  /*0440*/  IMAD R19, R20, R5, R19 ;  /* 0x0000000514137224 */ /* 0x002fe400078e0213 */
[----:B------:R-:W-:Y:S04]  /*0450*/  LDS R5, [R2+-0x8] ;  /* 0xfffff80002057984 */ /* 0x000fe80000000800 */
[----:B------:R0:W1:Y:S01]  /*0460*/  LDS R20, [R26] ;  /* 0x000000001a147984 */ /* 0x0000620000000800 */
[----:B---3--:R-:W-:-:S03]  /*0470*/  IMAD R23, R22, R23, R19 ;  /* 0x0000001716177224 */ /* 0x008fc600078e0213 */
[----:B------:R-:W-:Y:S04]  /*0480*/  LDS R19, [R2] ;  /* 0x0000000002137984 */ /* 0x000fe80000000800 */
[----:B------:R-:W2:Y:S01]  /*0490*/  LDS R22, [R29] ;  /* 0x000000001d167984 */ /* 0x000ea20000000800 */
[----:B0-----:R-:W-:Y:S01]  /*04a0*/  LEA R26, R7, R24, 0x2 ;  /* 0x00000018071a7211 */ /* 0x001fe200078e10ff */
[----:B-1----:R-:W-:Y:S02]  /*04b0*/  IMAD R5, R5, R20, R23 ;  /* 0x0000001405057224 */ /* 0x002fe400078e0217 */
[----:B------:R-:W-:Y:S02]  /*04c0*/  LDS R20, [R2+0x4] ;  /* 0x0000040002147984 */ /* 0x000fe40000000800 */
[----:B------:R-:W-:-:S02]  /*04d0*/  IMAD R23, R7, 0x4, R26 ;  /* 0x0000000407177824 */ /* 0x000fc400078e021a */
[----:B------:R-:W-:Y:S01]  /*04e0*/  IMAD R27, R28, R27, R5 ;  /* 0x0000001b1c1b7224 */ /* 0x000fe200078e0205 */
[----:B------:R-:W-:Y:S03]  /*04f0*/  LDS R26, [R26] ;  /* 0x000000001a1a7984 */ /* 0x000fe60000000800 */
[----:B--2---:R-:W-:Y:S01]  /*0500*/  IMAD R19, R19, R22, R27 ;  /* 0x0000001613137224 */ /* 0x004fe200078e021b */
[----:B------:R-:W0:Y:S04]  /*0510*/  LDS R5, [R24] ;  /* 0x0000000018057984 */ /* 0x000e280000000800 */
[----:B------:R-:W1:Y:S04]  /*0520*/  LDS R22, [R2+0x8] ;  /* 0x0000080002167984 */ /* 0x000e680000000800 */
[----:B------:R-:W-:Y:S04]  /*0530*/  LDS R23, [R23] ;  /* 0x0000000017177984 */ /* 0x000fe80000000800 */
[----:B------:R2:W3:Y:S02]  /*0540*/  LDS R28, [R2+0xc] ;  /* 0x00000c00021c7984 */ /* 0x0004e40000000800 */
[----:B--2---:R-:W-:-:S02]  /*0550*/  VIADD R2, R2, 0x20 ;  /* 0x0000002002027836 */ /* 0x004fc40000000000 */
[----:B0-----:R-:W-:-:S04]  /*0560*/  IMAD R5, R20, R5, R19 ;  /* 0x0000000514057224 */ /* 0x001fc800078e0213 */
[----:B-1----:R-:W-:-:S04]  /*0570*/  IMAD R5, R22, R26, R5 ;  /* 0x0000001a16057224 */ /* 0x002fc800078e0205 */
[----:B---3--:R-:W-:Y:S01]  /*0580*/  IMAD R19, R28, R23, R5 ;  /* 0x000000171c137224 */ /* 0x008fe200078e0205 */
[----:B------:R-:W-:Y:S06]  /*0590*/  @P1 BRA `(.L_x_2) ;  /* 0xfffffffc00701947 */ /* 0x000fec000383ffff */
[----:B------:R-:W-:-:S07]  /*05a0*/  MOV R20, R12 ;  /* 0x0000000c00147202 */ /* 0x000fce0000000f00 */
.L_x_1:
[----:B------:R-:W-:-:S13]  /*05b0*/  ISETP.NE.AND P1, PT, R21, RZ, PT ;  /* 0x000000ff1500720c */ /* 0x000fda0003f25270 */
[----:B------:R-:W-:Y:S05]  /*05c0*/  @!P1 BRA `(.L_x_3) ;  /* 0x0000000400009947 */ /* 0x000fea0003800000 */
[----:B------:R-:W-:Y:S02]  /*05d0*/  IADD3 R2, PT, PT, R21, -0x1, RZ ;  /* 0xffffffff15027810 */ /* 0x000fe40007ffe0ff */
[----:B------:R-:W-:Y:S02]  /*05e0*/  LOP3.LUT P2, R26, R7, 0x3, RZ, 0xc0, !PT ;  /* 0x00000003071a7812 */ /* 0x000fe4000784c0ff */
[----:B------:R-:W-:-:S13]  /*05f0*/  ISETP.GE.U32.AND P1, PT, R2, 0x3, PT ;  /* 0x000000030200780c */ /* 0x000fda0003f26070 */
[----:B------:R-:W-:Y:S05]  /*0600*/  @!P1 BRA `(.L_x_4) ;  /* 0x0000000000649947 */ /* 0x000fea0003800000 */
[----:B------:R-:W1:Y:S01]  /*0610*/  S2UR UR5, SR_CgaCtaId ;  /* 0x00000000000579c3 */ /* 0x000e620000008800 */
[----:B------:R-:W-:Y:S01]  /*0620*/  UMOV UR4, 0x400 ;  /* 0x0000040000047882 */ /* 0x000fe20000000000 */
[C---:B0-----:R-:W-:Y:S01]  /*0630*/  IMAD R3, R20.reuse, R7, R6 ;  /* 0x0000000714037224 */ /* 0x041fe200078e0206 */
[----:B------:R-:W-:Y:S01]  /*0640*/  UIADD3 UR6, UPT, UPT, UR4, 0x1000, URZ ;  /* 0x0000100004067890 */ /* 0x000fe2000fffe0ff */
[----:B------:R-:W-:Y:S01]  /*0650*/  IMAD.IADD R2, R11, 0x1, R20 ;  /* 0x000000010b027824 */ /* 0x000fe200078e0214 */
[----:B------:R-:W-:Y:S02]  /*0660*/  IADD3 R20, PT, PT, R20, 0x4, RZ ;  /* 0x0000000414147810 */ /* 0x000fe40007ffe0ff */
[----:B-1----:R-:W-:Y:S02]  /*0670*/  ULEA UR6, UR5, UR6, 0x18 ;  /* 0x0000000605067291 */ /* 0x002fe4000f8ec0ff */
[----:B------:R-:W-:-:S04]  /*0680*/  ULEA UR4, UR5, UR4, 0x18 ;  /* 0x0000000405047291 */ /* 0x000fc8000f8ec0ff */
[----:B------:R-:W-:Y:S02]  /*0690*/  LEA R24, R3, UR6, 0x2 ;  /* 0x0000000603187c11 */ /* 0x000fe4000f8e10ff */
[----:B------:R-:W-:Y:S02]  /*06a0*/  LEA R25, R2, UR4, 0x2 ;  /* 0x0000000402197c11 */ /* 0x000fe4000f8e10ff */
[C---:B------:R-:W-:Y:S02]  /*06b0*/  LEA R22, R7.reuse, R24, 0x2 ;  /* 0x0000001807167211 */ /* 0x040fe400078e10ff */
[----:B------:R-:W-:Y:S02]  /*06c0*/  LDS R24, [R24] ;  /* 0x0000000018187984 */ /* 0x000fe40000000800 */
[C---:B------:R-:W-:Y:S02]  /*06d0*/  LEA R28, R7.reuse, R22, 0x2 ;  /* 0x00000016071c7211 */ /* 0x040fe400078e10ff */
[----:B------:R-:W0:Y:S03]  /*06e0*/  LDS R4, [R25] ;  /* 0x0000000019047984 */ /* 0x000e260000000800 */
[----:B------:R-:W-:Y:S01]  /*06f0*/  IMAD R27, R7, 0x4, R28 ;  /* 0x00000004071b7824 */ /* 0x000fe200078e021c */
[----:B------:R-:W-:Y:S04]  /*0700*/  LDS R3, [R25+0x4] ;  /* 0x0000040019037984 */ /* 0x000fe80000000800 */
[----:B------:R-:W1:Y:S04]  /*0710*/  LDS R22, [R22] ;  /* 0x0000000016167984 */ /* 0x000e680000000800 */
[----:B------:R-:W-:Y:S04]  /*0720*/  LDS R2, [R28] ;  /* 0x000000001c027984 */ /* 0x000fe80000000800 */
[----:B------:R-:W2:Y:S04]  /*0730*/  LDS R23, [R25+0x8] ;  /* 0x0000080019177984 */ /* 0x000ea80000000800 */
[----:B------:R-:W-:Y:S04]  /*0740*/  LDS R5, [R25+0xc] ;  /* 0x00000c0019057984 */ /* 0x000fe80000000800 */
[----:B------:R-:W3:Y:S01]  /*0750*/  LDS R27, [R27] ;  /* 0x000000001b1b7984 */ /* 0x000ee20000000800 */
[----:B0-----:R-:W-:-:S04]  /*0760*/  IMAD R4, R4, R24, R19 ;  /* 0x0000001804047224 */ /* 0x001fc800078e0213 */
[----:B-1----:R-:W-:-:S04]  /*0770*/  IMAD R3, R3, R22, R4 ;  /* 0x0000001603037224 */ /* 0x002fc800078e0204 */
[----:B--2---:R-:W-:-:S04]  /*0780*/  IMAD R2, R23, R2, R3 ;  /* 0x0000000217027224 */ /* 0x004fc800078e0203 */
[----:B---3--:R-:W-:-:S07]  /*0790*/  IMAD R19, R5, R27, R2 ;  /* 0x0000001b05137224 */ /* 0x008fce00078e0202 */
.L_x_4:
[----:B------:R-:W-:Y:S05]  /*07a0*/  @!P2 BRA `(.L_x_3) ;  /* 0x000000000088a947 */ /* 0x000fea0003800000 */
[----:B------:R-:W-:Y:S02]  /*07b0*/  ISETP.NE.AND P1, PT, R26, 0x1, PT ;  /* 0x000000011a00780c */ /* 0x000fe40003f25270 */
[----:B------:R-:W-:-:S04]  /*07c0*/  LOP3.LUT R2, R7, 0x1, RZ, 0xc0, !PT ;  /* 0x0000000107027812 */ /* 0x000fc800078ec0ff */
[----:B------:R-:W-:-:S07]  /*07d0*/  ISETP.NE.U32.AND P2, PT, R2, 0x1, PT ;  /* 0x000000010200780c */ /* 0x000fce0003f45070 */
[----:B------:R-:W-:Y:S06]  /*07e0*/  @!P1 BRA `(.L_x_5) ;  /* 0x0000000000449947 */ /* 0x000fec0003800000 */
[----:B------:R-:W1:Y:S01]  /*07f0*/  S2UR UR5, SR_CgaCtaId ;  /* 0x00000000000579c3 */ /* 0x000e620000008800 */
[----:B------:R-:W-:Y:S01]  /*0800*/  UMOV UR4, 0x400 ;  /* 0x0000040000047882 */ /* 0x000fe20000000000 */
[C---:B0-----:R-:W-:Y:S01]  /*0810*/  IMAD R3, R20.reuse, R7, R6 ;  /* 0x0000000714037224 */ /* 0x041fe200078e0206 */
[----:B------:R-:W-:Y:S01]  /*0820*/  UIADD3 UR6, UPT, UPT, UR4, 0x1000, URZ ;  /* 0x0000100004067890 */ /* 0x000fe2000fffe0ff */
[----:B------:R-:W-:Y:S02]  /*0830*/  IADD3 R2, PT, PT, R11, R20, RZ ;  /* 0x000000140b027210 */ /* 0x000fe40007ffe0ff */
[----:B------:R-:W-:Y:S01]  /*0840*/  IADD3 R20, PT, PT, R20, 0x2, RZ ;  /* 0x0000000214147810 */ /* 0x000fe20007ffe0ff */
[----:B-1----:R-:W-:Y:S02]  /*0850*/  ULEA UR6, UR5, UR6, 0x18 ;  /* 0x0000000605067291 */ /* 0x002fe4000f8ec0ff */
[----:B------:R-:W-:-:S04]  /*0860*/  ULEA UR4, UR5, UR4, 0x18 ;  /* 0x0000000405047291 */ /* 0x000fc8000f8ec0ff */
[----:B------:R-:W-:Y:S02]  /*0870*/  LEA R22, R3, UR6, 0x2 ;  /* 0x0000000603167c11 */ /* 0x000fe4000f8e10ff */
[----:B------:R-:W-:-:S03]  /*0880*/  LEA R2, R2, UR4, 0x2 ;  /* 0x0000000402027c11 */ /* 0x000fc6000f8e10ff */
[----:B------:R-:W-:Y:S02]  /*0890*/  IMAD R5, R7, 0x4, R22 ;  /* 0x0000000407057824 */ /* 0x000fe400078e0216 */
[----:B------:R-:W-:Y:S04]  /*08a0*/  LDS R4, [R2] ;  /* 0x0000000002047984 */ /* 0x000fe80000000800 */
[----:B------:R-:W0:Y:S04]  /*08b0*/  LDS R22, [R22] ;  /* 0x0000000016167984 */ /* 0x000e280000000800 */
[----:B------:R-:W-:Y:S04]  /*08c0*/  LDS R3, [R2+0x4] ;  /* 0x0000040002037984 */ /* 0x000fe80000000800 */
[----:B------:R-:W1:Y:S01]  /*08d0*/  LDS R5, [R5] ;  /* 0x0000000005057984 */ /* 0x000e620000000800 */
[----:B0-----:R-:W-:-:S04]  /*08e0*/  IMAD R4, R4, R22, R19 ;  /* 0x0000001604047224 */ /* 0x001fc800078e0213 */
[----:B-1----:R-:W-:-:S07]  /*08f0*/  IMAD R19, R3, R5, R4 ;  /* 0x0000000503137224 */ /* 0x002fce00078e0204 */
.L_x_5:
[----:B------:R-:W-:Y:S05]  /*0900*/  @P2 BRA `(.L_x_3) ;  /* 0x0000000000302947 */ /* 0x000fea0003800000 */
[----:B------:R-:W1:Y:S01]  /*0910*/  S2UR UR5, SR_CgaCtaId ;  /* 0x00000000000579c3 */ /* 0x000e620000008800 */
[----:B------:R-:W-:Y:S01]  /*0920*/  UMOV UR4, 0x400 ;  /* 0x0000040000047882 */ /* 0x000fe20000000000 */
[-C--:B0-----:R-:W-:Y:S01]  /*0930*/  IMAD R3, R7, R20.reuse, R6 ;  /* 0x0000001407037224 */ /* 0x081fe200078e0206 */
[----:B------:R-:W-:Y:S01]  /*0940*/  UIADD3 UR6, UPT, UPT, UR4, 0x1000, URZ ;  /* 0x0000100004067890 */ /* 0x000fe2000fffe0ff */
[----:B------:R-:W-:Y:S01]  /*0950*/  IADD3 R2, PT, PT, R11, R20, RZ ;  /* 0x000000140b027210 */ /* 0x000fe20007ffe0ff */
[----:B-1----:R-:W-:Y:S02]  /*0960*/  ULEA UR4, UR5, UR4, 0x18 ;  /* 0x0000000405047291 */ /* 0x002fe4000f8ec0ff */
[----:B------:R-:W-:-:S04]  /*0970*/  ULEA UR6, UR5, UR6, 0x18 ;  /* 0x0000000605067291 */ /* 0x000fc8000f8ec0ff */
[----:B------:R-:W-:Y:S02]  /*0980*/  LEA R2, R2, UR4, 0x2 ;  /* 0x0000000402027c11 */ /* 0x000fe4000f8e10ff */
[----:B------:R-:W-:-:S04]  /*0990*/  LEA R3, R3, UR6, 0x2 ;  /* 0x0000000603037c11 */ /* 0x000fc8000f8e10ff */
[----:B------:R-:W-:Y:S04]  /*09a0*/  LDS R2, [R2] ;  /* 0x0000000002027984 */ /* 0x000fe80000000800 */
[----:B------:R-:W0:Y:S02]  /*09b0*/  LDS R3, [R3] ;  /* 0x0000000003037984 */ /* 0x000e240000000800 */
[----:B0-----:R-:W-:-:S07]  /*09c0*/  IMAD R19, R2, R3, R19 ;  /* 0x0000000302137224 */ /* 0x001fce00078e0213 */
.L_x_3:
[----:B------:R-:W-:Y:S06]  /*09d0*/  BAR.SYNC.DEFER_BLOCKING 0x0 ;  /* 0x0000000000007b1d */ /* 0x000fec0000010000 */
[----:B------:R-:W-:Y:S05]  /*09e0*/  @!P0 BRA `(.L_x_6) ;  /* 0xfffffff800088947 */ /* 0x000fea000383ffff */
.L_x_0:
[----:B0-----:R-:W0:Y:S01]  /*09f0*/  LDC.64 R2, c[0x0][0x390] ;  /* 0x0000e400ff027b82 */ /* 0x001e220000000a00 */
[----:B------:R-:W-:-:S04]  /*0a00*/  IMAD R9, R9, UR7, R8 ;  /* 0x0000000709097c24 */ /* 0x000fc8000f8e0208 */
[----:B0-----:R-:W-:-:S05]  /*0a10*/  IMAD.WIDE R2, R9, 0x4, R2 ;  /* 0x0000000409027825 */ /* 0x001fca00078e0202 */
[----:B------:R-:W-:Y:S01]  /*0a20*/  STG.E desc[UR8][R2.64], R19 ;  /* 0x0000001302007986 */ /* 0x000fe2000c101908 */
[----:B------:R-:W-:Y:S05]  /*0a30*/  EXIT ;  /* 0x000000000000794d */ /* 0x000fea0003800000 */
.L_x_7:
[----:B------:R-:W-:-:S00]  /*0a40*/  BRA `(.L_x_7) ;  /* 0xfffffffc00fc7947 */ /* 0x000fc0000383ffff */
[----:B------:R-:W-:-:S00]  /*0a50*/  NOP ;  /* 0x0000000000007918 */ /* 0x000fc00000000000 */
        /* <DEDUP_REMOVED lines=10> */
.L_x_8:


//--------------------- .nv.shared._Z24matrixMulWithCacheTilingPiS_S_i --------------------------
	.section	.nv.shared._Z24matrixMulWithCacheTilingPiS_S_i,"aw",@nobits
	.sectionflags	@""
	.align	4
.nv.shared._Z24matrixMulWithCacheTilingPiS_S_i:
	.zero		9216


//--------------------- .nv.shared.reserved.0     --------------------------
	.section	.nv.shared.reserved.0,"aw",@nobits
	.weak		__nv_reservedSMEM_offset_0_alias
	.size		__nv_reservedSMEM_offset_0_alias, 0, 64
	.other		__nv_reservedSMEM_offset_0_alias,@"STO_CUDA_RESERVED_SHARED STV_DEFAULT"
__nv_reservedSMEM_offset_0_alias:
	.zero		0
	.zero		64


//--------------------- .nv.constant0._Z24matrixMulWithCacheTilingPiS_S_i --------------------------
	.section	.nv.constant0._Z24matrixMulWithCacheTilingPiS_S_i,"a",@progbits
	.sectionflags	@""
	.align	4
.nv.constant0._Z24matrixMulWithCacheTilingPiS_S_i:
	.zero		924


//--------------------- SYMBOLS --------------------------

	.type		.nv.reservedSmem.offset0,@object
	.size		.nv.reservedSmem.offset0,0x4
	.type		.nv.reservedSmem.cap,@object
	.size		.nv.reservedSmem.cap,0x4
